//
// Generated by NVIDIA NVVM Compiler
//
// Compiler Build ID: CL-36424714
// Cuda compilation tools, release 13.0, V13.0.88
// Based on NVVM 20.0.0
//

.version 9.0
.target sm_100
.address_size 64

	// .globl	test
.extern .func  (.param .b32 func_retval0) vprintf
(
	.param .b64 vprintf_param_0,
	.param .b64 vprintf_param_1
)
;
.global .align 1 .b8 $str[28] = {84, 104, 114, 101, 97, 100, 32, 37, 100, 32, 102, 105, 110, 97, 108, 32, 118, 97, 108, 117, 101, 32, 61, 32, 37, 100, 10};

.visible .entry test()
{
	.local .align 8 .b8 	__local_depot0[8];
	.reg .b64 	%SP;
	.reg .b64 	%SPL;
	.reg .pred 	%p<8>;
	.reg .b32 	%r<16>;
	.reg .b32 	%f<3>;
	.reg .b64 	%rd<5>;

	mov.u64 	%SPL, __local_depot0;
	cvta.local.u64 	%SP, %SPL;
	mov.u32 	%r1, %tid.x;
	not.b32 	%r3, %r1;
	and.b32  	%r4, %r3, 31;
	shfl.sync.bfly.b32	%r5|%p1, %r4, 16, 31, -1;
	add.s32 	%r6, %r5, %r4;
	shfl.sync.bfly.b32	%r7|%p2, %r6, 8, 31, -1;
	add.s32 	%r8, %r7, %r6;
	shfl.sync.bfly.b32	%r9|%p3, %r8, 4, 31, -1;
	add.s32 	%r10, %r9, %r8;
	shfl.sync.bfly.b32	%r11|%p4, %r10, 2, 31, -1;
	add.s32 	%r12, %r11, %r10;
	shfl.sync.bfly.b32	%r13|%p5, %r12, 1, 31, -1;
	add.s32 	%r2, %r13, %r12;
	setp.gt.s32 	%p6, %r2, 1;
	selp.f32 	%f1, 0f7FC00000, 0f3F800000, %p6;
	abs.f32 	%f2, %f1;
	setp.num.f32 	%p7, %f2, %f2;
	@%p7 bra 	$L__BB0_2;
	add.u64 	%rd1, %SP, 0;
	add.u64 	%rd2, %SPL, 0;
	st.local.v2.u32 	[%rd2], {%r1, %r2};
	mov.u64 	%rd3, $str;
	cvta.global.u64 	%rd4, %rd3;
	{ // callseq 0, 0
	.param .b64 param0;
	st.param.b64 	[param0], %rd4;
	.param .b64 param1;
	st.param.b64 	[param1], %rd1;
	.param .b32 retval0;
	call.uni (retval0), 
	vprintf, 
	(
	param0, 
	param1
	);
	ld.param.b32 	%r14, [retval0];
	} // callseq 0
$L__BB0_2:
	ret;

}


// ===== COMPILED SASS (sm_100) =====

	.target	sm_100

	.elftype	@"ET_EXEC"


//--------------------- .note.nv.tkinfo           --------------------------
	.section	.note.nv.tkinfo,"",@"SHT_NOTE"
	.sectionflags	@"SHF_NOTE_NV_TKINFO"
	.tkinfo
        /*0018*/ 	.word	0x00000002
        /*0030*/ 	.string	""
        /*0030*/ 	.string	"ptxas"
        /*0030*/ 	.string	"Cuda compilation tools, release 13.0, V13.0.88"
        /*0030*/ 	.string	"Build cuda_13.0.r13.0/compiler.36424714_0"
        /*0030*/ 	.string	"-arch sm_100 -m 64 "



//--------------------- .note.nv.cuinfo           --------------------------
	.section	.note.nv.cuinfo,"",@"SHT_NOTE"
	.sectionflags	@"SHF_NOTE_NV_CUINFO"
        /*0018*/ 	.short	0x0002
        /*001a*/ 	.short	0x0064
        /*001c*/ 	.short	0x0082
	.zero		2


//--------------------- .nv.info                  --------------------------
	.section	.nv.info,"",@"SHT_CUDA_INFO"
	.align	4


	//----- nvinfo : EIATTR_REGCOUNT
	.align		4
        /*0000*/ 	.byte	0x04, 0x2f
        /*0002*/ 	.short	(.L_2 - .L_1)
	.align		4
.L_1:
        /*0004*/ 	.word	index@(test)
        /*0008*/ 	.word	0x00000018


	//----- nvinfo : EIATTR_FRAME_SIZE
	.align		4
.L_2:
        /*000c*/ 	.byte	0x04, 0x11
        /*000e*/ 	.short	(.L_4 - .L_3)
	.align		4
.L_3:
        /*0010*/ 	.word	index@(test)
        /*0014*/ 	.word	0x00000008


	//----- nvinfo : EIATTR_MIN_STACK_SIZE
	.align		4
.L_4:
        /*0018*/ 	.byte	0x04, 0x12
        /*001a*/ 	.short	(.L_6 - .L_5)
	.align		4
.L_5:
        /*001c*/ 	.word	index@(test)
        /*0020*/ 	.word	0x00000008
.L_6:


//--------------------- .nv.compat                --------------------------
	.section	.nv.compat,"",@"SHT_CUDA_COMPAT_INFO"
	.align	4
        /*0000*/ 	.byte	0x02, 0x09, 0x00, 0x00, 0x02, 0x02, 0x01, 0x00, 0x02, 0x05, 0x05, 0x00, 0x03, 0x07, 0x01, 0x01
        /*0010*/ 	.byte	0x02, 0x03, 0x00, 0x00, 0x02, 0x06, 0x01, 0x00, 0x04, 0x0b, 0x08, 0x00, 0x09, 0x00, 0x00, 0x00
        /*0020*/ 	.byte	0x00, 0x00, 0x00, 0x00


//--------------------- .nv.info.test             --------------------------
	.section	.nv.info.test,"",@"SHT_CUDA_INFO"
	.sectionflags	@""
	.align	4


	//----- nvinfo : EIATTR_CUDA_API_VERSION
	.align		4
        /*0000*/ 	.byte	0x04, 0x37
        /*0002*/ 	.short	(.L_8 - .L_7)
.L_7:
        /*0004*/ 	.word	0x00000082


	//----- nvinfo : EIATTR_SPARSE_MMA_MASK
	.align		4
.L_8:
        /*0008*/ 	.byte	0x03, 0x50
        /*000a*/ 	.short	0x0000


	//----- nvinfo : EIATTR_MAXREG_COUNT
	.align		4
        /*000c*/ 	.byte	0x03, 0x1b
        /*000e*/ 	.short	0x00ff


	//----- nvinfo : EIATTR_EXTERNS
	.align		4
        /*0010*/ 	.byte	0x04, 0x0f
        /*0012*/ 	.short	(.L_10 - .L_9)


	//   ....[0]....
	.align		4
.L_9:
        /*0014*/ 	.word	index@(vprintf)


	//----- nvinfo : EIATTR_MERCURY_ISA_VERSION
	.align		4
.L_10:
        /*0018*/ 	.byte	0x03, 0x5f
        /*001a*/ 	.short	0x0101


	//----- nvinfo : EIATTR_COOP_GROUP_MASK_REGIDS
	.align		4
        /*001c*/ 	.byte	0x04, 0x29
        /*001e*/ 	.short	(.L_12 - .L_11)


	//   ....[0]....
.L_11:
        /*0020*/ 	.word	0xffffffff


	//   ....[1]....
        /*0024*/ 	.word	0xffffffff


	//   ....[2]....
        /*0028*/ 	.word	0xffffffff


	//   ....[3]....
        /*002c*/ 	.word	0xffffffff


	//   ....[4]....
        /*0030*/ 	.word	0xffffffff


	//----- nvinfo : EIATTR_COOP_GROUP_INSTR_OFFSETS
	.align		4
.L_12:
        /*0034*/ 	.byte	0x04, 0x28
        /*0036*/ 	.short	(.L_14 - .L_13)


	//   ....[0]....
.L_13:
        /*0038*/ 	.word	0x00000060


	//   ....[1]....
        /*003c*/ 	.word	0x00000090


	//   ....[2]....
        /*0040*/ 	.word	0x000000b0


	//   ....[3]....
        /*0044*/ 	.word	0x000000d0


	//   ....[4]....
        /*0048*/ 	.word	0x00000100


	//----- nvinfo : EIATTR_VRC_CTA_INIT_COUNT
	.align		4
.L_14:
        /*004c*/ 	.byte	0x02, 0x4a
	.zero		1
	.zero		1


	//----- nvinfo : EIATTR_SYSCALL_OFFSETS
	.align		4
        /*0050*/ 	.byte	0x04, 0x46
        /*0052*/ 	.short	(.L_16 - .L_15)


	//   ....[0]....
.L_15:
        /*0054*/ 	.word	0x000001e0


	//----- nvinfo : EIATTR_EXIT_INSTR_OFFSETS
	.align		4
.L_16:
        /*0058*/ 	.byte	0x04, 0x1c
        /*005a*/ 	.short	(.L_18 - .L_17)


	//   ....[0]....
.L_17:
        /*005c*/ 	.word	0x00000160


	//   ....[1]....
        /*0060*/ 	.word	0x000001f0


	//----- nvinfo : EIATTR_CRS_STACK_SIZE
	.align		4
.L_18:
        /*0064*/ 	.byte	0x04, 0x1e
        /*0066*/ 	.short	(.L_20 - .L_19)
.L_19:
        /*0068*/ 	.word	0x00000000


	//----- nvinfo : EIATTR_SW_WAR
	.align		4
.L_20:
        /*006c*/ 	.byte	0x04, 0x36
        /*006e*/ 	.short	(.L_22 - .L_21)
.L_21:
        /*0070*/ 	.word	0x00000008
.L_22:


//--------------------- .nv.callgraph             --------------------------
	.section	.nv.callgraph,"",@"SHT_CUDA_CALLGRAPH"
	.align	4
	.sectionentsize	8
	.align		4
        /*0000*/ 	.word	0x00000000
	.align		4
        /*0004*/ 	.word	0xffffffff
	.align		4
        /*0008*/ 	.word	index@(test)
	.align		4
        /*000c*/ 	.word	index@(vprintf)
	.align		4
        /*0010*/ 	.word	0x00000000
	.align		4
        /*0014*/ 	.word	0xfffffffe
	.align		4
        /*0018*/ 	.word	0x00000000
	.align		4
        /*001c*/ 	.word	0xfffffffd
	.align		4
        /*0020*/ 	.word	0x00000000
	.align		4
        /*0024*/ 	.word	0xfffffffc


//--------------------- .nv.constant4             --------------------------
	.section	.nv.constant4,"a",@progbits
	.align	8
	.align		8
.nv.constant4:
        /*0000*/ 	.dword	vprintf
	.align		8
        /*0008*/ 	.dword	$str


//--------------------- .text.test                --------------------------
	.section	.text.test,"ax",@progbits
	.align	128
        .global         test
        .type           test,@function
        .size           test,(.L_x_2 - test)
        .other          test,@"STO_CUDA_ENTRY STV_DEFAULT"
test:
.text.test:
[----:B------:R-:W0:Y:S01]  /*0000*/  LDC R1, c[0x0][0x37c] ;  /* 0x0000df00ff017b82 */ /* 0x000e220000000800 */
[----:B------:R-:W1:Y:S01]  /*0010*/  S2R R2, SR_TID.X ;  /* 0x0000000000027919 */ /* 0x000e620000002100 */
[----:B------:R-:W2:Y:S01]  /*0020*/  LDCU UR4, c[0x0][0x2f8] ;  /* 0x00005f00ff0477ac */ /* 0x000ea20008000800 */
[----:B0-----:R-:W-:Y:S01]  /*0030*/  VIADD R1, R1, 0xfffffff8 ;  /* 0xfffffff801017836 */ /* 0x001fe20000000000 */
[----:B------:R-:W0:Y:S01]  /*0040*/  LDCU UR5, c[0x0][0x2fc] ;  /* 0x00005f80ff0577ac */ /* 0x000e220008000800 */
[----:B-1----:R-:W-:-:S05]  /*0050*/  LOP3.LUT R0, R2, 0x1f, RZ, 0xc, !PT ;  /* 0x0000001f02007812 */ /* 0x002fca00078e0cff */
[----:B------:R-:W1:Y:S02]  /*0060*/  SHFL.BFLY PT, R3, R0, 0x10, 0x1f ;  /* 0x0e001f0000037f89 */ /* 0x000e6400000e0000 */
[----:B-1----:R-:W-:Y:S01]  /*0070*/  IMAD.IADD R4, R0, 0x1, R3 ;  /* 0x0000000100047824 */ /* 0x002fe200078e0203 */
[----:B------:R-:W-:-:S04]  /*0080*/  MOV R0, 0x7fc00000 ;  /* 0x7fc0000000007802 */ /* 0x000fc80000000f00 */
[----:B------:R-:W1:Y:S02]  /*0090*/  SHFL.BFLY PT, R3, R4, 0x8, 0x1f ;  /* 0x0d001f0004037f89 */ /* 0x000e6400000e0000 */
[----:B-1----:R-:W-:-:S05]  /*00a0*/  IMAD.IADD R5, R4, 0x1, R3 ;  /* 0x0000000104057824 */ /* 0x002fca00078e0203 */
[----:B------:R-:W1:Y:S02]  /*00b0*/  SHFL.BFLY PT, R6, R5, 0x4, 0x1f ;  /* 0x0c801f0005067f89 */ /* 0x000e6400000e0000 */
[----:B-1----:R-:W-:-:S05]  /*00c0*/  IADD3 R7, PT, PT, R5, R6, RZ ;  /* 0x0000000605077210 */ /* 0x002fca0007ffe0ff */
[----:B------:R-:W1:Y:S02]  /*00d0*/  SHFL.BFLY PT, R6, R7, 0x2, 0x1f ;  /* 0x0c401f0007067f89 */ /* 0x000e6400000e0000 */
[----:B-1----:R-:W-:Y:S01]  /*00e0*/  IMAD.IADD R8, R7, 0x1, R6 ;  /* 0x0000000107087824 */ /* 0x002fe200078e0206 */
[----:B--2---:R-:W-:-:S04]  /*00f0*/  IADD3 R6, P1, PT, R1, UR4, RZ ;  /* 0x0000000401067c10 */ /* 0x004fc8000ff3e0ff */
[----:B------:R-:W1:Y:S01]  /*0100*/  SHFL.BFLY PT, R3, R8, 0x1, 0x1f ;  /* 0x0c201f0008037f89 */ /* 0x000e6200000e0000 */
[----:B0-----:R-:W-:Y:S02]  /*0110*/  IMAD.X R7, RZ, RZ, UR5, P1 ;  /* 0x00000005ff077e24 */ /* 0x001fe400088e06ff */
[----:B-1----:R-:W-:-:S05]  /*0120*/  IMAD.IADD R3, R8, 0x1, R3 ;  /* 0x0000000108037824 */ /* 0x002fca00078e0203 */
[----:B------:R-:W-:-:S04]  /*0130*/  ISETP.GT.AND P0, PT, R3, 0x1, PT ;  /* 0x000000010300780c */ /* 0x000fc80003f04270 */
[----:B------:R-:W-:-:S04]  /*0140*/  FSEL R0, R0, 1, P0 ;  /* 0x3f80000000007808 */ /* 0x000fc80000000000 */
[----:B------:R-:W-:-:S13]  /*0150*/  FSETP.NAN.AND P0, PT, |R0|, |R0|, PT ;  /* 0x400000000000720b */ /* 0x000fda0003f08200 */
[----:B------:R-:W-:Y:S05]  /*0160*/  @!P0 EXIT ;  /* 0x000000000000894d */ /* 0x000fea0003800000 */
[----:B------:R-:W-:Y:S01]  /*0170*/  MOV R0, 0x0 ;  /* 0x0000000000007802 */ /* 0x000fe20000000f00 */
[----:B------:R0:W-:Y:S01]  /*0180*/  STL.64 [R1], R2 ;  /* 0x0000000201007387 */ /* 0x0001e20000100a00 */
[----:B------:R-:W1:Y:S02]  /*0190*/  LDCU.64 UR4, c[0x4][0x8] ;  /* 0x01000100ff0477ac */ /* 0x000e640008000a00 */
[----:B------:R0:W2:Y:S01]  /*01a0*/  LDC.64 R8, c[0x4][R0] ;  /* 0x0100000000087b82 */ /* 0x0000a20000000a00 */
[----:B-1----:R-:W-:Y:S01]  /*01b0*/  IMAD.U32 R4, RZ, RZ, UR4 ;  /* 0x00000004ff047e24 */ /* 0x002fe2000f8e00ff */
[----:B0-----:R-:W-:-:S07]  /*01c0*/  MOV R5, UR5 ;  /* 0x0000000500057c02 */ /* 0x001fce0008000f00 */
[----:B------:R-:W-:-:S07]  /*01d0*/  LEPC R20, `(.L_x_0) ;  /* 0x000000001014794e */ /* 0x000fce0000000000 */
[----:B--2---:R-:W-:Y:S05]  /*01e0*/  CALL.ABS.NOINC R8 ;  /* 0x0000000008007343 */ /* 0x004fea0003c00000 */
.L_x_0:
[----:B------:R-:W-:Y:S05]  /*01f0*/  EXIT ;  /* 0x000000000000794d */ /* 0x000fea0003800000 */
.L_x_1:
[----:B------:R-:W-:-:S00]  /*0200*/  BRA `(.L_x_1) ;  /* 0xfffffffc00fc7947 */ /* 0x000fc0000383ffff */
[----:B------:R-:W-:-:S00]  /*0210*/  NOP ;  /* 0x0000000000007918 */ /* 0x000fc00000000000 */
        /* <DEDUP_REMOVED lines=14> */
.L_x_2:


//--------------------- .nv.global.init           --------------------------
	.section	.nv.global.init,"aw",@progbits
.nv.global.init:
	.type		$str,@object
	.size		$str,(.L_0 - $str)
$str:
        /*0000*/ 	.byte	0x54, 0x68, 0x72, 0x65, 0x61, 0x64, 0x20, 0x25, 0x64, 0x20, 0x66, 0x69, 0x6e, 0x61, 0x6c, 0x20
        /*0010*/ 	.byte	0x76, 0x61, 0x6c, 0x75, 0x65, 0x20, 0x3d, 0x20, 0x25, 0x64, 0x0a, 0x00
.L_0:


//--------------------- .nv.shared.reserved.0     --------------------------
	.section	.nv.shared.reserved.0,"aw",@nobits
	.weak		__nv_reservedSMEM_offset_0_alias
	.size		__nv_reservedSMEM_offset_0_alias, 0, 64
	.other		__nv_reservedSMEM_offset_0_alias,@"STO_CUDA_RESERVED_SHARED STV_DEFAULT"
__nv_reservedSMEM_offset_0_alias:
	.zero		0
	.zero		64


//--------------------- .nv.constant0.test        --------------------------
	.section	.nv.constant0.test,"a",@progbits
	.sectionflags	@""
	.align	4
.nv.constant0.test:
	.zero		896


//--------------------- SYMBOLS --------------------------

	.type		.nv.reservedSmem.offset0,@object
	.size		.nv.reservedSmem.offset0,0x4
	.type		vprintf,@function
